	.headerflags	@"EF_CUDA_TEXMODE_UNIFIED EF_CUDA_64BIT_ADDRESS EF_CUDA_ACCELERATORS EF_CUDA_SM90 EF_CUDA_VIRTUAL_SM(EF_CUDA_SM90)"
	.elftype	@"ET_EXEC"


//--------------------- .nv.info                  --------------------------
	.section	.nv.info,"",@"SHT_CUDA_INFO"
	.align	4


	//----- nvinfo : EIATTR_REGCOUNT
	.align		4
        /*0000*/ 	.byte	0x04, 0x2f
        /*0002*/ 	.short	(.L_1 - .L_0)
	.align		4
.L_0:
        /*0004*/ 	.word	index@(triton_poi_fused__to_copy_add_arange_mul_23)
        /*0008*/ 	.word	0x00000009


	//----- nvinfo : EIATTR_MIN_STACK_SIZE
	.align		4
.L_1:
        /*000c*/ 	.byte	0x04, 0x12
        /*000e*/ 	.short	(.L_3 - .L_2)
	.align		4
.L_2:
        /*0010*/ 	.word	index@(triton_poi_fused__to_copy_add_arange_mul_23)
        /*0014*/ 	.word	0x00000000


	//----- nvinfo : EIATTR_FRAME_SIZE
	.align		4
.L_3:
        /*0018*/ 	.byte	0x04, 0x11
        /*001a*/ 	.short	(.L_5 - .L_4)
	.align		4
.L_4:
        /*001c*/ 	.word	index@(triton_poi_fused__to_copy_add_arange_mul_23)
        /*0020*/ 	.word	0x00000000


	//----- nvinfo : EIATTR_MIN_STACK_SIZE
	.align		4
.L_5:
        /*0024*/ 	.byte	0x04, 0x12
        /*0026*/ 	.short	(.L_7 - .L_6)
	.align		4
.L_6:
        /*0028*/ 	.word	index@(triton_poi_fused__to_copy_add_arange_mul_23)
        /*002c*/ 	.word	0x00000000
.L_7:


//--------------------- .nv.info.triton_poi_fused__to_copy_add_arange_mul_23 --------------------------
	.section	.nv.info.triton_poi_fused__to_copy_add_arange_mul_23,"",@"SHT_CUDA_INFO"
	.sectionflags	@""
	.align	4


	//----- nvinfo : EIATTR_CUDA_API_VERSION
	.align		4
        /*0000*/ 	.byte	0x04, 0x37
        /*0002*/ 	.short	(.L_9 - .L_8)
.L_8:
        /*0004*/ 	.word	0x0000007c


	//----- nvinfo : EIATTR_KPARAM_INFO
	.align		4
.L_9:
        /*0008*/ 	.byte	0x04, 0x17
        /*000a*/ 	.short	(.L_11 - .L_10)
.L_10:
        /*000c*/ 	.word	0x00000000
        /*0010*/ 	.short	0x0001
        /*0012*/ 	.short	0x0008
        /*0014*/ 	.byte	0x00, 0xf0, 0x11, 0x00


	//----- nvinfo : EIATTR_KPARAM_INFO
	.align		4
.L_11:
        /*0018*/ 	.byte	0x04, 0x17
        /*001a*/ 	.short	(.L_13 - .L_12)
.L_12:
        /*001c*/ 	.word	0x00000000
        /*0020*/ 	.short	0x0000
        /*0022*/ 	.short	0x0000
        /*0024*/ 	.byte	0x00, 0xf4, 0x21, 0x00


	//----- nvinfo : EIATTR_SPARSE_MMA_MASK
	.align		4
.L_13:
        /*0028*/ 	.byte	0x03, 0x50
        /*002a*/ 	.short	0x0000


	//----- nvinfo : EIATTR_MAXREG_COUNT
	.align		4
        /*002c*/ 	.byte	0x03, 0x1b
        /*002e*/ 	.short	0x00ff


	//----- nvinfo : EIATTR_EXIT_INSTR_OFFSETS
	.align		4
        /*0030*/ 	.byte	0x04, 0x1c
        /*0032*/ 	.short	(.L_15 - .L_14)


	//   ....[0]....
.L_14:
        /*0034*/ 	.word	0x000000d0


	//   ....[1]....
        /*0038*/ 	.word	0x00000100


	//----- nvinfo : EIATTR_REQNTID
	.align		4
.L_15:
        /*003c*/ 	.byte	0x04, 0x10
        /*003e*/ 	.short	(.L_17 - .L_16)
.L_16:
        /*0040*/ 	.word	0x00000020
        /*0044*/ 	.word	0x00000001
        /*0048*/ 	.word	0x00000001


	//----- nvinfo : EIATTR_CBANK_PARAM_SIZE
	.align		4
.L_17:
        /*004c*/ 	.byte	0x03, 0x19
        /*004e*/ 	.short	0x000c


	//----- nvinfo : EIATTR_PARAM_CBANK
	.align		4
        /*0050*/ 	.byte	0x04, 0x0a
        /*0052*/ 	.short	(.L_19 - .L_18)
	.align		4
.L_18:
        /*0054*/ 	.word	index@(.nv.constant0.triton_poi_fused__to_copy_add_arange_mul_23)
        /*0058*/ 	.short	0x0210
        /*005a*/ 	.short	0x000c


	//----- nvinfo : EIATTR_SW_WAR
	.align		4
.L_19:
        /*005c*/ 	.byte	0x04, 0x36
        /*005e*/ 	.short	(.L_21 - .L_20)
.L_20:
        /*0060*/ 	.word	0x00000008
.L_21:


//--------------------- .nv.callgraph             --------------------------
	.section	.nv.callgraph,"",@"SHT_CUDA_CALLGRAPH"
	.align	4
	.sectionentsize	8
	.align		4
        /*0000*/ 	.word	0x00000000
	.align		4
        /*0004*/ 	.word	0xffffffff
	.align		4
        /*0008*/ 	.word	0x00000000
	.align		4
        /*000c*/ 	.word	0xfffffffe
	.align		4
        /*0010*/ 	.word	0x00000000
	.align		4
        /*0014*/ 	.word	0xfffffffd
	.align		4
        /*0018*/ 	.word	0x00000000
	.align		4
        /*001c*/ 	.word	0xfffffffc


//--------------------- .text.triton_poi_fused__to_copy_add_arange_mul_23 --------------------------
	.section	.text.triton_poi_fused__to_copy_add_arange_mul_23,"ax",@progbits
	.align	128
        .global         triton_poi_fused__to_copy_add_arange_mul_23
        .type           triton_poi_fused__to_copy_add_arange_mul_23,@function
        .size           triton_poi_fused__to_copy_add_arange_mul_23,(.L_x_1 - triton_poi_fused__to_copy_add_arange_mul_23)
        .other          triton_poi_fused__to_copy_add_arange_mul_23,@"STO_CUDA_ENTRY STV_DEFAULT"
triton_poi_fused__to_copy_add_arange_mul_23:
.text.triton_poi_fused__to_copy_add_arange_mul_23:
[----:B------:R-:W0:Y:S02]  /*0000*/  LDC R1, c[0x0][0x28] ;  /* 0x00000a00ff017b82 */ /* 0x000e240000000800 */
[----:B------:R-:W1:Y:S01]  /*0010*/  S2R R6, SR_TID.X ;  /* 0x0000000000067919 */ /* 0x000e620000002100 */
[----:B------:R-:W2:Y:S01]  /*0020*/  LDC.64 R2, c[0x0][0x210] ;  /* 0x00008400ff027b82 */ /* 0x000ea20000000a00 */
[----:B------:R-:W3:Y:S01]  /*0030*/  S2R R5, SR_CTAID.X ;  /* 0x0000000000057919 */ /* 0x000ee20000002500 */
[C---:B-1----:R-:W-:Y:S02]  /*0040*/  LOP3.LUT R0, R6.reuse, 0x7, RZ, 0xc0, !PT ;  /* 0x0000000706007812 */ /* 0x042fe400078ec0ff */
[----:B------:R-:W-:-:S03]  /*0050*/  LOP3.LUT P0, RZ, R6, 0x18, RZ, 0xc0, !PT ;  /* 0x0000001806ff7812 */ /* 0x000fc6000780c0ff */
[----:B---3--:R-:W-:-:S04]  /*0060*/  IMAD R5, R5, 0x8, R0 ;  /* 0x0000000805057824 */ /* 0x008fc800078e0200 */
[C---:B--2---:R-:W-:Y:S01]  /*0070*/  IMAD.WIDE R2, R5.reuse, 0x8, R2 ;  /* 0x0000000805027825 */ /* 0x044fe200078e0202 */
[----:B------:R-:W-:Y:S02]  /*0080*/  I2FP.F32.S32 R0, R5 ;  /* 0x0000000500007245 */ /* 0x000fe40000201400 */
[----:B------:R-:W-:-:S03]  /*0090*/  ISETP.LT.AND P0, PT, R5, 0x8, !P0 ;  /* 0x000000080500780c */ /* 0x000fc60004701270 */
[----:B------:R-:W-:-:S04]  /*00a0*/  FMUL R0, R0, 0.25 ;  /* 0x3e80000000007820 */ /* 0x000fc80000400000 */
[----:B------:R-:W1:Y:S02]  /*00b0*/  F2I.TRUNC.NTZ R4, R0 ;  /* 0x0000000000047305 */ /* 0x000e64000020f100 */
[----:B-1----:R-:W-:-:S04]  /*00c0*/  SHF.R.S32.HI R5, RZ, 0x1f, R4 ;  /* 0x0000001fff057819 */ /* 0x002fc80000011404 */
[----:B------:R-:W-:Y:S05]  /*00d0*/  @!P0 EXIT ;  /* 0x000000000000894d */ /* 0x000fea0003800000 */
[----:B------:R-:W-:Y:S02]  /*00e0*/  ULDC.64 UR4, c[0x0][0x208] ;  /* 0x0000820000047ab9 */ /* 0x000fe40000000a00 */
[----:B------:R-:W-:Y:S01]  /*00f0*/  STG.E.64 desc[UR4][R2.64], R4 ;  /* 0x0000000402007986 */ /* 0x000fe2000c101b04 */
[----:B------:R-:W-:Y:S05]  /*0100*/  EXIT ;  /* 0x000000000000794d */ /* 0x000fea0003800000 */
.L_x_0:
[----:B------:R-:W-:-:S00]  /*0110*/  BRA `(.L_x_0) ;  /* 0xfffffffc00fc7947 */ /* 0x000fc0000383ffff */
[----:B------:R-:W-:-:S00]  /*0120*/  NOP ;  /* 0x0000000000007918 */ /* 0x000fc00000000000 */
        /* <DEDUP_REMOVED lines=13> */
.L_x_1:


//--------------------- .nv.constant0.triton_poi_fused__to_copy_add_arange_mul_23 --------------------------
	.section	.nv.constant0.triton_poi_fused__to_copy_add_arange_mul_23,"a",@progbits
	.sectionflags	@""
	.align	4
.nv.constant0.triton_poi_fused__to_copy_add_arange_mul_23:
	.zero		540
